	.headerflags	@"EF_CUDA_TEXMODE_UNIFIED EF_CUDA_64BIT_ADDRESS EF_CUDA_ACCELERATORS EF_CUDA_SM90 EF_CUDA_VIRTUAL_SM(EF_CUDA_SM90)"
	.elftype	@"ET_EXEC"


//--------------------- .nv.info                  --------------------------
	.section	.nv.info,"",@"SHT_CUDA_INFO"
	.align	4


	//----- nvinfo : EIATTR_REGCOUNT
	.align		4
        /*0000*/ 	.byte	0x04, 0x2f
        /*0002*/ 	.short	(.L_3 - .L_2)
	.align		4
.L_2:
        /*0004*/ 	.word	index@(triton_poi_fused_cat_13)
        /*0008*/ 	.word	0x00000016


	//----- nvinfo : EIATTR_MIN_STACK_SIZE
	.align		4
.L_3:
        /*000c*/ 	.byte	0x04, 0x12
        /*000e*/ 	.short	(.L_5 - .L_4)
	.align		4
.L_4:
        /*0010*/ 	.word	index@(triton_poi_fused_cat_13)
        /*0014*/ 	.word	0x00000000


	//----- nvinfo : EIATTR_FRAME_SIZE
	.align		4
.L_5:
        /*0018*/ 	.byte	0x04, 0x11
        /*001a*/ 	.short	(.L_7 - .L_6)
	.align		4
.L_6:
        /*001c*/ 	.word	index@(triton_poi_fused_cat_13)
        /*0020*/ 	.word	0x00000000


	//----- nvinfo : EIATTR_MIN_STACK_SIZE
	.align		4
.L_7:
        /*0024*/ 	.byte	0x04, 0x12
        /*0026*/ 	.short	(.L_9 - .L_8)
	.align		4
.L_8:
        /*0028*/ 	.word	index@(triton_poi_fused_cat_13)
        /*002c*/ 	.word	0x00000000
.L_9:


//--------------------- .nv.info.triton_poi_fused_cat_13 --------------------------
	.section	.nv.info.triton_poi_fused_cat_13,"",@"SHT_CUDA_INFO"
	.sectionflags	@""
	.align	4


	//----- nvinfo : EIATTR_CUDA_API_VERSION
	.align		4
        /*0000*/ 	.byte	0x04, 0x37
        /*0002*/ 	.short	(.L_11 - .L_10)
.L_10:
        /*0004*/ 	.word	0x0000007c


	//----- nvinfo : EIATTR_KPARAM_INFO
	.align		4
.L_11:
        /*0008*/ 	.byte	0x04, 0x17
        /*000a*/ 	.short	(.L_13 - .L_12)
.L_12:
        /*000c*/ 	.word	0x00000000
        /*0010*/ 	.short	0x0007
        /*0012*/ 	.short	0x0038
        /*0014*/ 	.byte	0x00, 0xf0, 0x11, 0x00


	//----- nvinfo : EIATTR_KPARAM_INFO
	.align		4
.L_13:
        /*0018*/ 	.byte	0x04, 0x17
        /*001a*/ 	.short	(.L_15 - .L_14)
.L_14:
        /*001c*/ 	.word	0x00000000
        /*0020*/ 	.short	0x0006
        /*0022*/ 	.short	0x0030
        /*0024*/ 	.byte	0x00, 0xf4, 0x21, 0x00


	//----- nvinfo : EIATTR_KPARAM_INFO
	.align		4
.L_15:
        /*0028*/ 	.byte	0x04, 0x17
        /*002a*/ 	.short	(.L_17 - .L_16)
.L_16:
        /*002c*/ 	.word	0x00000000
        /*0030*/ 	.short	0x0005
        /*0032*/ 	.short	0x0028
        /*0034*/ 	.byte	0x00, 0xf4, 0x21, 0x00


	//----- nvinfo : EIATTR_KPARAM_INFO
	.align		4
.L_17:
        /*0038*/ 	.byte	0x04, 0x17
        /*003a*/ 	.short	(.L_19 - .L_18)
.L_18:
        /*003c*/ 	.word	0x00000000
        /*0040*/ 	.short	0x0004
        /*0042*/ 	.short	0x0020
        /*0044*/ 	.byte	0x00, 0xf4, 0x21, 0x00


	//----- nvinfo : EIATTR_KPARAM_INFO
	.align		4
.L_19:
        /*0048*/ 	.byte	0x04, 0x17
        /*004a*/ 	.short	(.L_21 - .L_20)
.L_20:
        /*004c*/ 	.word	0x00000000
        /*0050*/ 	.short	0x0003
        /*0052*/ 	.short	0x0018
        /*0054*/ 	.byte	0x00, 0xf4, 0x21, 0x00


	//----- nvinfo : EIATTR_KPARAM_INFO
	.align		4
.L_21:
        /*0058*/ 	.byte	0x04, 0x17
        /*005a*/ 	.short	(.L_23 - .L_22)
.L_22:
        /*005c*/ 	.word	0x00000000
        /*0060*/ 	.short	0x0002
        /*0062*/ 	.short	0x0010
        /*0064*/ 	.byte	0x00, 0xf4, 0x21, 0x00


	//----- nvinfo : EIATTR_KPARAM_INFO
	.align		4
.L_23:
        /*0068*/ 	.byte	0x04, 0x17
        /*006a*/ 	.short	(.L_25 - .L_24)
.L_24:
        /*006c*/ 	.word	0x00000000
        /*0070*/ 	.short	0x0001
        /*0072*/ 	.short	0x0008
        /*0074*/ 	.byte	0x00, 0xf4, 0x21, 0x00


	//----- nvinfo : EIATTR_KPARAM_INFO
	.align		4
.L_25:
        /*0078*/ 	.byte	0x04, 0x17
        /*007a*/ 	.short	(.L_27 - .L_26)
.L_26:
        /*007c*/ 	.word	0x00000000
        /*0080*/ 	.short	0x0000
        /*0082*/ 	.short	0x0000
        /*0084*/ 	.byte	0x00, 0xf4, 0x21, 0x00


	//----- nvinfo : EIATTR_SPARSE_MMA_MASK
	.align		4
.L_27:
        /*0088*/ 	.byte	0x03, 0x50
        /*008a*/ 	.short	0x0000


	//----- nvinfo : EIATTR_MAXREG_COUNT
	.align		4
        /*008c*/ 	.byte	0x03, 0x1b
        /*008e*/ 	.short	0x00ff


	//----- nvinfo : EIATTR_EXIT_INSTR_OFFSETS
	.align		4
        /*0090*/ 	.byte	0x04, 0x1c
        /*0092*/ 	.short	(.L_29 - .L_28)


	//   ....[0]....
.L_28:
        /*0094*/ 	.word	0x000004f0


	//   ....[1]....
        /*0098*/ 	.word	0x00000510


	//----- nvinfo : EIATTR_REQNTID
	.align		4
.L_29:
        /*009c*/ 	.byte	0x04, 0x10
        /*009e*/ 	.short	(.L_31 - .L_30)
.L_30:
        /*00a0*/ 	.word	0x00000080
        /*00a4*/ 	.word	0x00000001
        /*00a8*/ 	.word	0x00000001


	//----- nvinfo : EIATTR_CBANK_PARAM_SIZE
	.align		4
.L_31:
        /*00ac*/ 	.byte	0x03, 0x19
        /*00ae*/ 	.short	0x003c


	//----- nvinfo : EIATTR_PARAM_CBANK
	.align		4
        /*00b0*/ 	.byte	0x04, 0x0a
        /*00b2*/ 	.short	(.L_33 - .L_32)
	.align		4
.L_32:
        /*00b4*/ 	.word	index@(.nv.constant0.triton_poi_fused_cat_13)
        /*00b8*/ 	.short	0x0210
        /*00ba*/ 	.short	0x003c


	//----- nvinfo : EIATTR_SW_WAR
	.align		4
.L_33:
        /*00bc*/ 	.byte	0x04, 0x36
        /*00be*/ 	.short	(.L_35 - .L_34)
.L_34:
        /*00c0*/ 	.word	0x00000008
.L_35:


//--------------------- .nv.callgraph             --------------------------
	.section	.nv.callgraph,"",@"SHT_CUDA_CALLGRAPH"
	.align	4
	.sectionentsize	8
	.align		4
        /*0000*/ 	.word	0x00000000
	.align		4
        /*0004*/ 	.word	0xffffffff
	.align		4
        /*0008*/ 	.word	0x00000000
	.align		4
        /*000c*/ 	.word	0xfffffffe
	.align		4
        /*0010*/ 	.word	0x00000000
	.align		4
        /*0014*/ 	.word	0xfffffffd
	.align		4
        /*0018*/ 	.word	0x00000000
	.align		4
        /*001c*/ 	.word	0xfffffffc


//--------------------- .nv.constant4             --------------------------
	.section	.nv.constant4,"a",@progbits
	.align	8
	.align		8
.nv.constant4:
        /*0000*/ 	.dword	_$_str
	.align		8
        /*0008*/ 	.dword	_$_str_$_2


//--------------------- .text.triton_poi_fused_cat_13 --------------------------
	.section	.text.triton_poi_fused_cat_13,"ax",@progbits
	.align	128
        .global         triton_poi_fused_cat_13
        .type           triton_poi_fused_cat_13,@function
        .size           triton_poi_fused_cat_13,(.L_x_1 - triton_poi_fused_cat_13)
        .other          triton_poi_fused_cat_13,@"STO_CUDA_ENTRY STV_DEFAULT"
triton_poi_fused_cat_13:
.text.triton_poi_fused_cat_13:
[----:B------:R-:W0:Y:S01]  /*0000*/  LDC R1, c[0x0][0x28] ;  /* 0x00000a00ff017b82 */ /* 0x000e220000000800 */
[----:B------:R-:W1:Y:S07]  /*0010*/  S2R R0, SR_TID.X ;  /* 0x0000000000007919 */ /* 0x000e6e0000002100 */
[----:B------:R-:W2:Y:S01]  /*0020*/  LDC.64 R14, c[0x0][0x220] ;  /* 0x00008800ff0e7b82 */ /* 0x000ea20000000a00 */
[----:B------:R-:W-:Y:S01]  /*0030*/  IMAD.MOV.U32 R4, RZ, RZ, RZ ;  /* 0x000000ffff047224 */ /* 0x000fe200078e00ff */
[----:B------:R-:W-:Y:S01]  /*0040*/  ULDC.64 UR4, c[0x0][0x208] ;  /* 0x0000820000047ab9 */ /* 0x000fe20000000a00 */
[----:B------:R-:W3:Y:S05]  /*0050*/  S2R R3, SR_CTAID.X ;  /* 0x0000000000037919 */ /* 0x000eea0000002500 */
[----:B------:R-:W4:Y:S08]  /*0060*/  LDC.64 R16, c[0x0][0x210] ;  /* 0x00008400ff107b82 */ /* 0x000f300000000a00 */
[----:B------:R-:W5:Y:S08]  /*0070*/  LDC.64 R8, c[0x0][0x218] ;  /* 0x00008600ff087b82 */ /* 0x000f700000000a00 */
[----:B------:R-:W4:Y:S01]  /*0080*/  LDC.64 R10, c[0x0][0x228] ;  /* 0x00008a00ff0a7b82 */ /* 0x000f220000000a00 */
[----:B------:R-:W-:Y:S01]  /*0090*/  IMAD.MOV.U32 R12, RZ, RZ, RZ ;  /* 0x000000ffff0c7224 */ /* 0x000fe200078e00ff */
[----:B------:R-:W-:Y:S01]  /*00a0*/  ULDC.64 UR6, c[0x0][0x238] ;  /* 0x00008e0000067ab9 */ /* 0x000fe20000000a00 */
[----:B-1----:R-:W-:-:S05]  /*00b0*/  LOP3.LUT R0, R0, 0x7f, RZ, 0xc0, !PT ;  /* 0x0000007f00007812 */ /* 0x002fca00078ec0ff */
[----:B---3--:R-:W-:-:S05]  /*00c0*/  IMAD R0, R3, 0x80, R0 ;  /* 0x0000008003007824 */ /* 0x008fca00078e0200 */
[----:B------:R-:W-:-:S04]  /*00d0*/  SHF.R.S32.HI R5, RZ, 0x1f, R0 ;  /* 0x0000001fff057819 */ /* 0x000fc80000011400 */
[----:B------:R-:W-:-:S04]  /*00e0*/  LEA.HI R5, R5, R0, RZ, 0x2 ;  /* 0x0000000005057211 */ /* 0x000fc800078f10ff */
[----:B------:R-:W-:-:S05]  /*00f0*/  SHF.R.S32.HI R7, RZ, 0x2, R5 ;  /* 0x00000002ff077819 */ /* 0x000fca0000011405 */
[----:B------:R-:W-:-:S05]  /*0100*/  IMAD.HI R2, R7, 0x2aaaaaab, RZ ;  /* 0x2aaaaaab07027827 */ /* 0x000fca00078e02ff */
[----:B------:R-:W-:-:S04]  /*0110*/  SHF.R.U32.HI R3, RZ, 0x1f, R2 ;  /* 0x0000001fff037819 */ /* 0x000fc80000011602 */
[----:B------:R-:W-:-:S05]  /*0120*/  LEA.HI R2, R2, R3, RZ, 0x1e ;  /* 0x0000000302027211 */ /* 0x000fca00078ff0ff */
[----:B------:R-:W-:-:S04]  /*0130*/  IMAD R7, R2, -0x18, R7 ;  /* 0xffffffe802077824 */ /* 0x000fc800078e0207 */
[C---:B--2---:R-:W-:Y:S01]  /*0140*/  IMAD.WIDE R14, R7.reuse, 0x4, R14 ;  /* 0x00000004070e7825 */ /* 0x044fe200078e020e */
[----:B------:R-:W-:-:S04]  /*0150*/  ISETP.GE.AND P2, PT, R7, 0xc, PT ;  /* 0x0000000c0700780c */ /* 0x000fc80003f46270 */
[----:B------:R-:W-:-:S13]  /*0160*/  ISETP.LT.AND P3, PT, R0, 0x180, !P2 ;  /* 0x000001800000780c */ /* 0x000fda0005761270 */
[----:B------:R4:W2:Y:S01]  /*0170*/  @P3 LDG.E.EL R4, desc[UR4][R14.64] ;  /* 0x000000040e043981 */ /* 0x0008a2000c2e1900 */
[----:B------:R-:W-:-:S05]  /*0180*/  IMAD.HI R2, R0, 0x2aaaaaab, RZ ;  /* 0x2aaaaaab00027827 */ /* 0x000fca00078e02ff */
[----:B------:R-:W-:-:S04]  /*0190*/  SHF.R.U32.HI R3, RZ, 0x1f, R2 ;  /* 0x0000001fff037819 */ /* 0x000fc80000011602 */
[----:B------:R-:W-:Y:S02]  /*01a0*/  LEA.HI.SX32 R13, R2, R3, 0x1c ;  /* 0x00000003020d7211 */ /* 0x000fe400078fe2ff */
[----:B------:R-:W1:Y:S03]  /*01b0*/  LDC.64 R2, c[0x0][0x230] ;  /* 0x00008c00ff027b82 */ /* 0x000e660000000a00 */
[C---:B------:R-:W-:Y:S02]  /*01c0*/  IMAD R6, R13.reuse, -0x60, R0 ;  /* 0xffffffa00d067824 */ /* 0x040fe400078e0200 */
[----:B------:R-:W-:-:S04]  /*01d0*/  IMAD R13, R13, 0x30, RZ ;  /* 0x000000300d0d7824 */ /* 0x000fc800078e02ff */
[----:B------:R-:W-:Y:S02]  /*01e0*/  IMAD.IADD R19, R6, 0x1, R13 ;  /* 0x0000000106137824 */ /* 0x000fe400078e020d */
[----:B------:R-:W-:Y:S02]  /*01f0*/  IMAD.MOV.U32 R6, RZ, RZ, RZ ;  /* 0x000000ffff067224 */ /* 0x000fe400078e00ff */
[----:B----4-:R-:W-:Y:S01]  /*0200*/  IMAD.WIDE R14, R19, 0x4, R16 ;  /* 0x00000004130e7825 */ /* 0x010fe200078e0210 */
[----:B------:R-:W-:-:S03]  /*0210*/  LOP3.LUT R5, R5, 0xfffffffc, RZ, 0xc0, !PT ;  /* 0xfffffffc05057812 */ /* 0x000fc600078ec0ff */
[C---:B-----5:R-:W-:Y:S01]  /*0220*/  IMAD.WIDE R16, R7.reuse, 0x4, R8 ;  /* 0x0000000407107825 */ /* 0x060fe200078e0208 */
[----:B------:R3:W4:Y:S01]  /*0230*/  @P3 LDG.E R12, desc[UR4][R14.64] ;  /* 0x000000040e0c3981 */ /* 0x000722000c1e1900 */
[----:B------:R-:W-:Y:S02]  /*0240*/  CS2R R8, SRZ ;  /* 0x0000000000087805 */ /* 0x000fe4000001ff00 */
[C---:B------:R-:W-:Y:S01]  /*0250*/  IMAD.IADD R18, R0.reuse, 0x1, -R5 ;  /* 0x0000000100127824 */ /* 0x040fe200078e0a05 */
[----:B------:R-:W5:Y:S01]  /*0260*/  @P3 LDG.E.EL R6, desc[UR4][R16.64] ;  /* 0x0000000410063981 */ /* 0x000f62000c2e1900 */
[C---:B------:R-:W-:Y:S02]  /*0270*/  IMAD.SHL.U32 R5, R7.reuse, 0x4, RZ ;  /* 0x0000000407057824 */ /* 0x040fe400078e00ff */
[----:B0-----:R-:W-:Y:S01]  /*0280*/  IMAD.WIDE R10, R7, 0x4, R10 ;  /* 0x00000004070a7825 */ /* 0x001fe200078e020a */
[----:B------:R-:W-:-:S03]  /*0290*/  ISETP.GE.AND P0, PT, R0, 0x180, PT ;  /* 0x000001800000780c */ /* 0x000fc60003f06270 */
[----:B-1----:R-:W-:Y:S01]  /*02a0*/  IMAD.WIDE R2, R7, 0x4, R2 ;  /* 0x0000000407027825 */ /* 0x002fe200078e0202 */
[--C-:B---3--:R-:W-:Y:S01]  /*02b0*/  SHF.R.S32.HI R14, RZ, 0x1f, R13.reuse ;  /* 0x0000001fff0e7819 */ /* 0x108fe2000001140d */
[----:B------:R0:W3:Y:S01]  /*02c0*/  @P3 LDG.E.EL R8, desc[UR4][R10.64] ;  /* 0x000000040a083981 */ /* 0x0000e2000c2e1900 */
[----:B------:R-:W-:Y:S02]  /*02d0*/  IADD3 R13, P4, P5, R5, R18, R13 ;  /* 0x00000012050d7210 */ /* 0x000fe40007d9e00d */
[----:B------:R-:W-:Y:S01]  /*02e0*/  SHF.R.S32.HI R18, RZ, 0x1f, R18 ;  /* 0x0000001fff127819 */ /* 0x000fe20000011412 */
[----:B------:R1:W3:Y:S01]  /*02f0*/  @P3 LDG.E.EL R9, desc[UR4][R2.64] ;  /* 0x0000000402093981 */ /* 0x0002e2000c2e1900 */
[----:B------:R-:W-:Y:S02]  /*0300*/  SHF.R.S32.HI R5, RZ, 0x1f, R5 ;  /* 0x0000001fff057819 */ /* 0x000fe40000011405 */
[----:B------:R-:W-:Y:S02]  /*0310*/  ISETP.GT.AND P1, PT, R7, 0xb, !P0 ;  /* 0x0000000b0700780c */ /* 0x000fe40004724270 */
[----:B------:R-:W-:-:S02]  /*0320*/  IADD3.X R14, R5, R18, R14, P4, P5 ;  /* 0x00000012050e7210 */ /* 0x000fc400027ea40e */
[C---:B0-----:R-:W-:Y:S01]  /*0330*/  LEA R10, P4, R13.reuse, UR6, 0x2 ;  /* 0x000000060d0a7c11 */ /* 0x041fe2000f8810ff */
[----:B-1----:R-:W0:Y:S03]  /*0340*/  LDC.64 R2, c[0x0][0x240] ;  /* 0x00009000ff027b82 */ /* 0x002e260000000a00 */
[----:B------:R-:W-:Y:S01]  /*0350*/  LEA.HI.X R11, R13, UR7, R14, 0x2, P4 ;  /* 0x000000070d0b7c11 */ /* 0x000fe2000a0f140e */
[----:B------:R-:W-:-:S06]  /*0360*/  IMAD.MOV.U32 R13, RZ, RZ, RZ ;  /* 0x000000ffff0d7224 */ /* 0x000fcc00078e00ff */
[----:B------:R-:W3:Y:S01]  /*0370*/  @P1 LDG.E R13, desc[UR4][R10.64+-0xc0] ;  /* 0xffff40040a0d1981 */ /* 0x000ee2000c1e1900 */
[----:B------:R-:W-:Y:S02]  /*0380*/  IMAD.MOV.U32 R14, RZ, RZ, 0x3e800000 ;  /* 0x3e800000ff0e7424 */ /* 0x000fe400078e00ff */
[----:B0-----:R-:W-:Y:S01]  /*0390*/  IMAD.WIDE R2, R0, 0x4, R2 ;  /* 0x0000000400027825 */ /* 0x001fe200078e0202 */
[----:B--2---:R-:W-:-:S05]  /*03a0*/  SEL R4, R4, RZ, P3 ;  /* 0x000000ff04047207 */ /* 0x004fca0001800000 */
[----:B------:R-:W-:-:S04]  /*03b0*/  FADD R4, R4, 9.9999997473787516356e-06 ;  /* 0x3727c5ac04047421 */ /* 0x000fc80000000000 */
[----:B------:R-:W0:Y:S02]  /*03c0*/  MUFU.SQRT R5, R4 ;  /* 0x0000000400057308 */ /* 0x000e240000002000 */
[C---:B0-----:R-:W-:Y:S02]  /*03d0*/  FSETP.GT.AND P4, PT, R5.reuse, 8.50705917302346158658e+37, PT ;  /* 0x7e8000000500780b */ /* 0x041fe40003f84000 */
[----:B------:R-:W-:Y:S02]  /*03e0*/  FSETP.GEU.AND P5, PT, R5, 1.175494350822287508e-38, PT ;  /* 0x008000000500780b */ /* 0x000fe40003fae000 */
[----:B------:R-:W-:Y:S02]  /*03f0*/  FSEL R14, R14, 1, P4 ;  /* 0x3f8000000e0e7808 */ /* 0x000fe40002000000 */
[----:B----4-:R-:W-:Y:S02]  /*0400*/  SEL R12, R12, RZ, P3 ;  /* 0x000000ff0c0c7207 */ /* 0x010fe40001800000 */
[----:B-----5:R-:W-:-:S05]  /*0410*/  SEL R7, R6, RZ, P3 ;  /* 0x000000ff06077207 */ /* 0x020fca0001800000 */
[----:B------:R-:W-:Y:S02]  /*0420*/  @P4 FMUL R5, R5, 0.25 ;  /* 0x3e80000005054820 */ /* 0x000fe40000400000 */
[----:B------:R-:W-:Y:S01]  /*0430*/  @!P5 FMUL R14, R14, 16777216 ;  /* 0x4b8000000e0ed820 */ /* 0x000fe20000400000 */
[----:B------:R-:W-:Y:S01]  /*0440*/  FADD R4, R12, -R7 ;  /* 0x800000070c047221 */ /* 0x000fe20000000000 */
[----:B------:R-:W-:Y:S01]  /*0450*/  @!P5 FMUL R5, R5, 16777216 ;  /* 0x4b8000000505d820 */ /* 0x000fe20000400000 */
[----:B---3--:R-:W-:-:S05]  /*0460*/  SEL R8, R8, RZ, P3 ;  /* 0x000000ff08087207 */ /* 0x008fca0001800000 */
[----:B------:R-:W0:Y:S01]  /*0470*/  MUFU.RCP R5, R5 ;  /* 0x0000000500057308 */ /* 0x000e220000001000 */
[----:B------:R-:W-:Y:S01]  /*0480*/  SEL R9, R9, RZ, P3 ;  /* 0x000000ff09097207 */ /* 0x000fe20001800000 */
[----:B0-----:R-:W-:-:S04]  /*0490*/  FMUL R7, R5, R14 ;  /* 0x0000000e05077220 */ /* 0x001fc80000400000 */
[----:B------:R-:W-:-:S04]  /*04a0*/  FMUL R4, R4, R7 ;  /* 0x0000000704047220 */ /* 0x000fc80000400000 */
[----:B------:R-:W-:-:S05]  /*04b0*/  FFMA R9, R4, R8, R9 ;  /* 0x0000000804097223 */ /* 0x000fca0000000009 */
[----:B------:R-:W-:-:S04]  /*04c0*/  FSETP.GEU.AND P3, PT, R9, RZ, PT ;  /* 0x000000ff0900720b */ /* 0x000fc80003f6e000 */
[----:B------:R-:W-:Y:S02]  /*04d0*/  FSEL R9, R9, RZ, P3 ;  /* 0x000000ff09097208 */ /* 0x000fe40001800000 */
[----:B------:R-:W-:Y:S01]  /*04e0*/  @P2 SEL R9, R13, RZ, P1 ;  /* 0x000000ff0d092207 */ /* 0x000fe20000800000 */
[----:B------:R-:W-:Y:S06]  /*04f0*/  @P0 EXIT ;  /* 0x000000000000094d */ /* 0x000fec0003800000 */
[----:B------:R-:W-:Y:S01]  /*0500*/  STG.E desc[UR4][R2.64], R9 ;  /* 0x0000000902007986 */ /* 0x000fe2000c101904 */
[----:B------:R-:W-:Y:S05]  /*0510*/  EXIT ;  /* 0x000000000000794d */ /* 0x000fea0003800000 */
.L_x_0:
[----:B------:R-:W-:-:S00]  /*0520*/  BRA `(.L_x_0) ;  /* 0xfffffffc00fc7947 */ /* 0x000fc0000383ffff */
[----:B------:R-:W-:-:S00]  /*0530*/  NOP ;  /* 0x0000000000007918 */ /* 0x000fc00000000000 */
        /* <DEDUP_REMOVED lines=12> */
.L_x_1:


//--------------------- .nv.global.init           --------------------------
	.section	.nv.global.init,"aw",@progbits
.nv.global.init:
	.type		_$_str,@object
	.size		_$_str,(_$_str_$_2 - _$_str)
_$_str:
        /*0000*/ 	.byte	0x5f, 0x5f, 0x43, 0x55, 0x44, 0x41, 0x5f, 0x46, 0x54, 0x5a, 0x00
	.type		_$_str_$_2,@object
	.size		_$_str_$_2,(.L_1 - _$_str_$_2)
_$_str_$_2:
        /*000b*/ 	.byte	0x5f, 0x5f, 0x43, 0x55, 0x44, 0x41, 0x5f, 0x50, 0x52, 0x45, 0x43, 0x5f, 0x53, 0x51, 0x52, 0x54
        /*001b*/ 	.byte	0x00
.L_1:


//--------------------- .nv.constant0.triton_poi_fused_cat_13 --------------------------
	.section	.nv.constant0.triton_poi_fused_cat_13,"a",@progbits
	.sectionflags	@""
	.align	4
.nv.constant0.triton_poi_fused_cat_13:
	.zero		588
